//
// Generated by NVIDIA NVVM Compiler
//
// Compiler Build ID: CL-36424714
// Cuda compilation tools, release 13.0, V13.0.88
// Based on NVVM 20.0.0
//

.version 9.0
.target sm_100
.address_size 64

	// .globl	_Z14solveIterationPiS_i
// _ZZ14solveIterationPiS_iE10cellsBlock has been demoted

.visible .entry _Z14solveIterationPiS_i(
	.param .u64 .ptr .align 1 _Z14solveIterationPiS_i_param_0,
	.param .u64 .ptr .align 1 _Z14solveIterationPiS_i_param_1,
	.param .u32 _Z14solveIterationPiS_i_param_2
)
{
	.reg .pred 	%p<20>;
	.reg .b32 	%r<81>;
	.reg .b64 	%rd<13>;
	// demoted variable
	.shared .align 4 .b8 _ZZ14solveIterationPiS_iE10cellsBlock[2048];
	ld.param.u64 	%rd3, [_Z14solveIterationPiS_i_param_0];
	ld.param.u64 	%rd4, [_Z14solveIterationPiS_i_param_1];
	ld.param.u32 	%r27, [_Z14solveIterationPiS_i_param_2];
	cvta.to.global.u64 	%rd1, %rd4;
	cvta.to.global.u64 	%rd5, %rd3;
	mov.u32 	%r29, %ctaid.x;
	mov.u32 	%r30, %ntid.x;
	add.s32 	%r31, %r30, -2;
	mov.u32 	%r1, %tid.x;
	mad.lo.s32 	%r32, %r31, %r29, %r1;
	mov.u32 	%r33, %ctaid.y;
	mov.u32 	%r34, %ntid.y;
	add.s32 	%r35, %r34, -2;
	mov.u32 	%r2, %tid.y;
	mad.lo.s32 	%r36, %r35, %r33, %r2;
	mov.u32 	%r38, %ctaid.z;
	mov.u32 	%r39, %ntid.z;
	add.s32 	%r40, %r39, -2;
	mov.u32 	%r3, %tid.z;
	mad.lo.s32 	%r41, %r40, %r38, %r3;
	max.s32 	%r42, %r32, %r36;
	max.s32 	%r43, %r41, %r42;
	setp.le.s32 	%p1, %r43, %r27;
	setp.gt.s32 	%p2, %r43, %r27;
	mad.lo.s32 	%r44, %r27, %r32, %r36;
	mad.lo.s32 	%r4, %r44, %r27, %r41;
	mul.wide.s32 	%rd6, %r4, 4;
	add.s64 	%rd2, %rd5, %rd6;
	shl.b32 	%r45, %r1, 8;
	mov.u32 	%r46, _ZZ14solveIterationPiS_iE10cellsBlock;
	add.s32 	%r47, %r46, %r45;
	shl.b32 	%r48, %r2, 5;
	add.s32 	%r49, %r47, %r48;
	shl.b32 	%r50, %r3, 2;
	add.s32 	%r5, %r49, %r50;
	@%p2 bra 	$L__BB0_2;
	ld.global.u32 	%r51, [%rd2];
	st.shared.u32 	[%r5], %r51;
$L__BB0_2:
	bar.sync 	0;
	not.pred 	%p3, %p1;
	@%p3 bra 	$L__BB0_17;
	add.s32 	%r73, %r1, -1;
	setp.gt.u32 	%p4, %r73, 4;
	setp.eq.s32 	%p5, %r2, 0;
	setp.gt.u32 	%p6, %r2, 5;
	or.pred  	%p7, %p4, %p6;
	or.pred  	%p8, %p7, %p5;
	setp.eq.s32 	%p9, %r3, 0;
	or.pred  	%p10, %p9, %p8;
	setp.gt.u32 	%p11, %r3, 5;
	or.pred  	%p12, %p10, %p11;
	@%p12 bra 	$L__BB0_17;
	add.s32 	%r7, %r1, 1;
	setp.gt.u32 	%p13, %r73, %r7;
	mov.b32 	%r78, 0;
	@%p13 bra 	$L__BB0_12;
	add.s32 	%r8, %r2, -1;
	add.s32 	%r9, %r2, 1;
	add.s32 	%r10, %r3, -1;
	add.s32 	%r11, %r3, 1;
	add.s32 	%r58, %r48, %r50;
	add.s32 	%r60, %r58, %r46;
	add.s32 	%r12, %r60, -36;
	mov.b32 	%r78, 0;
$L__BB0_6:
	setp.gt.u32 	%p14, %r8, %r9;
	@%p14 bra 	$L__BB0_11;
	shl.b32 	%r62, %r73, 8;
	add.s32 	%r75, %r12, %r62;
	mov.b32 	%r76, 0;
$L__BB0_8:
	setp.gt.u32 	%p15, %r10, %r11;
	@%p15 bra 	$L__BB0_10;
	ld.shared.u32 	%r63, [%r75];
	add.s32 	%r64, %r63, %r78;
	ld.shared.u32 	%r65, [%r75+4];
	add.s32 	%r66, %r65, %r64;
	ld.shared.u32 	%r67, [%r75+8];
	add.s32 	%r78, %r67, %r66;
$L__BB0_10:
	add.s32 	%r76, %r76, 1;
	add.s32 	%r75, %r75, 32;
	setp.ne.s32 	%p16, %r76, 3;
	@%p16 bra 	$L__BB0_8;
$L__BB0_11:
	add.s32 	%r24, %r73, 1;
	setp.ne.s32 	%p17, %r73, %r7;
	mov.u32 	%r73, %r24;
	@%p17 bra 	$L__BB0_6;
$L__BB0_12:
	ld.shared.u32 	%r68, [%r5];
	sub.s32 	%r26, %r78, %r68;
	add.s32 	%r69, %r26, -6;
	setp.gt.u32 	%p18, %r69, -3;
	@%p18 bra 	$L__BB0_14;
	add.s64 	%rd12, %rd1, %rd6;
	mov.b32 	%r72, 0;
	st.global.u32 	[%rd12], %r72;
	bra.uni 	$L__BB0_17;
$L__BB0_14:
	setp.ne.s32 	%p19, %r26, 5;
	@%p19 bra 	$L__BB0_16;
	add.s64 	%rd10, %rd1, %rd6;
	mov.b32 	%r71, 1;
	st.global.u32 	[%rd10], %r71;
	bra.uni 	$L__BB0_17;
$L__BB0_16:
	ld.global.u32 	%r70, [%rd2];
	add.s64 	%rd8, %rd1, %rd6;
	st.global.u32 	[%rd8], %r70;
$L__BB0_17:
	ret;

}


// ===== COMPILED SASS (sm_100) =====

	.target	sm_100

	.elftype	@"ET_EXEC"


//--------------------- .note.nv.tkinfo           --------------------------
	.section	.note.nv.tkinfo,"",@"SHT_NOTE"
	.sectionflags	@"SHF_NOTE_NV_TKINFO"
	.tkinfo
        /*0018*/ 	.word	0x00000002
        /*0030*/ 	.string	""
        /*0030*/ 	.string	"ptxas"
        /*0030*/ 	.string	"Cuda compilation tools, release 13.0, V13.0.88"
        /*0030*/ 	.string	"Build cuda_13.0.r13.0/compiler.36424714_0"
        /*0030*/ 	.string	"-arch sm_100 -m 64 "



//--------------------- .note.nv.cuinfo           --------------------------
	.section	.note.nv.cuinfo,"",@"SHT_NOTE"
	.sectionflags	@"SHF_NOTE_NV_CUINFO"
        /*0018*/ 	.short	0x0002
        /*001a*/ 	.short	0x0064
        /*001c*/ 	.short	0x0082
	.zero		2


//--------------------- .nv.info                  --------------------------
	.section	.nv.info,"",@"SHT_CUDA_INFO"
	.align	4


	//----- nvinfo : EIATTR_REGCOUNT
	.align		4
        /*0000*/ 	.byte	0x04, 0x2f
        /*0002*/ 	.short	(.L_1 - .L_0)
	.align		4
.L_0:
        /*0004*/ 	.word	index@(_Z14solveIterationPiS_i)
        /*0008*/ 	.word	0x00000017


	//----- nvinfo : EIATTR_FRAME_SIZE
	.align		4
.L_1:
        /*000c*/ 	.byte	0x04, 0x11
        /*000e*/ 	.short	(.L_3 - .L_2)
	.align		4
.L_2:
        /*0010*/ 	.word	index@(_Z14solveIterationPiS_i)
        /*0014*/ 	.word	0x00000000


	//----- nvinfo : EIATTR_MIN_STACK_SIZE
	.align		4
.L_3:
        /*0018*/ 	.byte	0x04, 0x12
        /*001a*/ 	.short	(.L_5 - .L_4)
	.align		4
.L_4:
        /*001c*/ 	.word	index@(_Z14solveIterationPiS_i)
        /*0020*/ 	.word	0x00000000
.L_5:


//--------------------- .nv.compat                --------------------------
	.section	.nv.compat,"",@"SHT_CUDA_COMPAT_INFO"
	.align	4
        /*0000*/ 	.byte	0x02, 0x09, 0x00, 0x00, 0x02, 0x02, 0x01, 0x00, 0x02, 0x05, 0x05, 0x00, 0x03, 0x07, 0x01, 0x01
        /*0010*/ 	.byte	0x02, 0x03, 0x00, 0x00, 0x02, 0x06, 0x01, 0x00, 0x04, 0x0b, 0x08, 0x00, 0x09, 0x00, 0x00, 0x00
        /*0020*/ 	.byte	0x00, 0x00, 0x00, 0x00


//--------------------- .nv.info._Z14solveIterationPiS_i --------------------------
	.section	.nv.info._Z14solveIterationPiS_i,"",@"SHT_CUDA_INFO"
	.sectionflags	@""
	.align	4


	//----- nvinfo : EIATTR_CUDA_API_VERSION
	.align		4
        /*0000*/ 	.byte	0x04, 0x37
        /*0002*/ 	.short	(.L_7 - .L_6)
.L_6:
        /*0004*/ 	.word	0x00000082


	//----- nvinfo : EIATTR_KPARAM_INFO
	.align		4
.L_7:
        /*0008*/ 	.byte	0x04, 0x17
        /*000a*/ 	.short	(.L_9 - .L_8)
.L_8:
        /*000c*/ 	.word	0x00000000
        /*0010*/ 	.short	0x0002
        /*0012*/ 	.short	0x0010
        /*0014*/ 	.byte	0x00, 0xf0, 0x11, 0x00


	//----- nvinfo : EIATTR_KPARAM_INFO
	.align		4
.L_9:
        /*0018*/ 	.byte	0x04, 0x17
        /*001a*/ 	.short	(.L_11 - .L_10)
.L_10:
        /*001c*/ 	.word	0x00000000
        /*0020*/ 	.short	0x0001
        /*0022*/ 	.short	0x0008
        /*0024*/ 	.byte	0x00, 0xf5, 0x21, 0x00


	//----- nvinfo : EIATTR_KPARAM_INFO
	.align		4
.L_11:
        /*0028*/ 	.byte	0x04, 0x17
        /*002a*/ 	.short	(.L_13 - .L_12)
.L_12:
        /*002c*/ 	.word	0x00000000
        /*0030*/ 	.short	0x0000
        /*0032*/ 	.short	0x0000
        /*0034*/ 	.byte	0x00, 0xf5, 0x21, 0x00


	//----- nvinfo : EIATTR_SPARSE_MMA_MASK
	.align		4
.L_13:
        /*0038*/ 	.byte	0x03, 0x50
        /*003a*/ 	.short	0x0000


	//----- nvinfo : EIATTR_MAXREG_COUNT
	.align		4
        /*003c*/ 	.byte	0x03, 0x1b
        /*003e*/ 	.short	0x00ff


	//----- nvinfo : EIATTR_NUM_BARRIERS
	.align		4
        /*0040*/ 	.byte	0x02, 0x4c
        /*0042*/ 	.byte	0x01
	.zero		1


	//----- nvinfo : EIATTR_MERCURY_ISA_VERSION
	.align		4
        /*0044*/ 	.byte	0x03, 0x5f
        /*0046*/ 	.short	0x0101


	//----- nvinfo : EIATTR_VRC_CTA_INIT_COUNT
	.align		4
        /*0048*/ 	.byte	0x02, 0x4a
	.zero		1
	.zero		1


	//----- nvinfo : EIATTR_EXIT_INSTR_OFFSETS
	.align		4
        /*004c*/ 	.byte	0x04, 0x1c
        /*004e*/ 	.short	(.L_15 - .L_14)


	//   ....[0]....
.L_14:
        /*0050*/ 	.word	0x00000220


	//   ....[1]....
        /*0054*/ 	.word	0x00000290


	//   ....[2]....
        /*0058*/ 	.word	0x000005a0


	//   ....[3]....
        /*005c*/ 	.word	0x00000600


	//   ....[4]....
        /*0060*/ 	.word	0x00000650


	//----- nvinfo : EIATTR_CRS_STACK_SIZE
	.align		4
.L_15:
        /*0064*/ 	.byte	0x04, 0x1e
        /*0066*/ 	.short	(.L_17 - .L_16)
.L_16:
        /*0068*/ 	.word	0x00000000


	//----- nvinfo : EIATTR_CBANK_PARAM_SIZE
	.align		4
.L_17:
        /*006c*/ 	.byte	0x03, 0x19
        /*006e*/ 	.short	0x0014


	//----- nvinfo : EIATTR_PARAM_CBANK
	.align		4
        /*0070*/ 	.byte	0x04, 0x0a
        /*0072*/ 	.short	(.L_19 - .L_18)
	.align		4
.L_18:
        /*0074*/ 	.word	index@(.nv.constant0._Z14solveIterationPiS_i)
        /*0078*/ 	.short	0x0380
        /*007a*/ 	.short	0x0014


	//----- nvinfo : EIATTR_SW_WAR
	.align		4
.L_19:
        /*007c*/ 	.byte	0x04, 0x36
        /*007e*/ 	.short	(.L_21 - .L_20)
.L_20:
        /*0080*/ 	.word	0x00000008
.L_21:


//--------------------- .nv.callgraph             --------------------------
	.section	.nv.callgraph,"",@"SHT_CUDA_CALLGRAPH"
	.align	4
	.sectionentsize	8
	.align		4
        /*0000*/ 	.word	0x00000000
	.align		4
        /*0004*/ 	.word	0xffffffff
	.align		4
        /*0008*/ 	.word	0x00000000
	.align		4
        /*000c*/ 	.word	0xfffffffe
	.align		4
        /*0010*/ 	.word	0x00000000
	.align		4
        /*0014*/ 	.word	0xfffffffd
	.align		4
        /*0018*/ 	.word	0x00000000
	.align		4
        /*001c*/ 	.word	0xfffffffc


//--------------------- .text._Z14solveIterationPiS_i --------------------------
	.section	.text._Z14solveIterationPiS_i,"ax",@progbits
	.align	128
        .global         _Z14solveIterationPiS_i
        .type           _Z14solveIterationPiS_i,@function
        .size           _Z14solveIterationPiS_i,(.L_x_8 - _Z14solveIterationPiS_i)
        .other          _Z14solveIterationPiS_i,@"STO_CUDA_ENTRY STV_DEFAULT"
_Z14solveIterationPiS_i:
.text._Z14solveIterationPiS_i:
[----:B------:R-:W-:Y:S01]  /*0000*/  LDC R1, c[0x0][0x37c] ;  /* 0x0000df00ff017b82 */ /* 0x000fe20000000800 */
[----:B------:R-:W0:Y:S07]  /*0010*/  S2R R9, SR_TID.X ;  /* 0x0000000000097919 */ /* 0x000e2e0000002100 */
[----:B------:R-:W1:Y:S01]  /*0020*/  LDC R0, c[0x0][0x360] ;  /* 0x0000d800ff007b82 */ /* 0x000e620000000800 */
[----:B------:R-:W2:Y:S01]  /*0030*/  LDCU UR8, c[0x0][0x390] ;  /* 0x00007200ff0877ac */ /* 0x000ea20008000800 */
[----:B------:R-:W3:Y:S01]  /*0040*/  S2R R10, SR_TID.Y ;  /* 0x00000000000a7919 */ /* 0x000ee20000002200 */
[----:B------:R-:W4:Y:S05]  /*0050*/  S2R R4, SR_TID.Z ;  /* 0x0000000000047919 */ /* 0x000f2a0000002300 */
[----:B------:R-:W5:Y:S08]  /*0060*/  LDC R5, c[0x0][0x364] ;  /* 0x0000d900ff057b82 */ /* 0x000f700000000800 */
[----:B------:R-:W2:Y:S08]  /*0070*/  LDC R7, c[0x0][0x368] ;  /* 0x0000da00ff077b82 */ /* 0x000eb00000000800 */
[----:B------:R-:W0:Y:S01]  /*0080*/  S2UR UR4, SR_CTAID.X ;  /* 0x00000000000479c3 */ /* 0x000e220000002500 */
[----:B-1----:R-:W-:-:S07]  /*0090*/  VIADD R0, R0, 0xfffffffe ;  /* 0xfffffffe00007836 */ /* 0x002fce0000000000 */
[----:B------:R-:W3:Y:S01]  /*00a0*/  S2UR UR5, SR_CTAID.Y ;  /* 0x00000000000579c3 */ /* 0x000ee20000002600 */
[----:B-----5:R-:W-:-:S07]  /*00b0*/  VIADD R5, R5, 0xfffffffe ;  /* 0xfffffffe05057836 */ /* 0x020fce0000000000 */
[----:B------:R-:W4:Y:S01]  /*00c0*/  S2UR UR6, SR_CTAID.Z ;  /* 0x00000000000679c3 */ /* 0x000f220000002700 */
[----:B--2---:R-:W-:-:S07]  /*00d0*/  IADD3 R7, PT, PT, R7, -0x2, RZ ;  /* 0xfffffffe07077810 */ /* 0x004fce0007ffe0ff */
[----:B------:R-:W1:Y:S01]  /*00e0*/  LDC.64 R2, c[0x0][0x380] ;  /* 0x0000e000ff027b82 */ /* 0x000e620000000a00 */
[----:B0-----:R-:W-:Y:S02]  /*00f0*/  IMAD R0, R0, UR4, R9 ;  /* 0x0000000400007c24 */ /* 0x001fe4000f8e0209 */
[----:B---3--:R-:W-:Y:S02]  /*0100*/  IMAD R5, R5, UR5, R10 ;  /* 0x0000000505057c24 */ /* 0x008fe4000f8e020a */
[----:B----4-:R-:W-:Y:S01]  /*0110*/  IMAD R7, R7, UR6, R4 ;  /* 0x0000000607077c24 */ /* 0x010fe2000f8e0204 */
[----:B------:R-:W0:Y:S04]  /*0120*/  LDCU.64 UR6, c[0x0][0x358] ;  /* 0x00006b00ff0677ac */ /* 0x000e280008000a00 */
[C---:B------:R-:W-:Y:S01]  /*0130*/  VIMNMX3 R8, R0.reuse, R5, R7, !PT ;  /* 0x000000050008720f */ /* 0x040fe20007800107 */
[----:B------:R-:W-:-:S03]  /*0140*/  IMAD R0, R0, UR8, R5 ;  /* 0x0000000800007c24 */ /* 0x000fc6000f8e0205 */
[----:B------:R-:W-:Y:S01]  /*0150*/  ISETP.GT.AND P0, PT, R8, UR8, PT ;  /* 0x0000000808007c0c */ /* 0x000fe2000bf04270 */
[----:B------:R-:W-:-:S04]  /*0160*/  IMAD R0, R0, UR8, R7 ;  /* 0x0000000800007c24 */ /* 0x000fc8000f8e0207 */
[----:B-1----:R-:W-:-:S08]  /*0170*/  IMAD.WIDE R2, R0, 0x4, R2 ;  /* 0x0000000400027825 */ /* 0x002fd000078e0202 */
[----:B0-----:R-:W2:Y:S01]  /*0180*/  @!P0 LDG.E R6, desc[UR6][R2.64] ;  /* 0x0000000602068981 */ /* 0x001ea2000c1e1900 */
[----:B------:R-:W0:Y:S01]  /*0190*/  S2UR UR5, SR_CgaCtaId ;  /* 0x00000000000579c3 */ /* 0x000e220000008800 */
[----:B------:R-:W-:Y:S01]  /*01a0*/  UMOV UR4, 0x400 ;  /* 0x0000040000047882 */ /* 0x000fe20000000000 */
[----:B------:R-:W-:Y:S01]  /*01b0*/  ISETP.GT.AND P1, PT, R8, UR8, PT ;  /* 0x0000000808007c0c */ /* 0x000fe2000bf24270 */
[----:B0-----:R-:W-:-:S06]  /*01c0*/  ULEA UR4, UR5, UR4, 0x18 ;  /* 0x0000000405047291 */ /* 0x001fcc000f8ec0ff */
[----:B------:R-:W-:-:S05]  /*01d0*/  LEA R5, R9, UR4, 0x8 ;  /* 0x0000000409057c11 */ /* 0x000fca000f8e40ff */
[----:B------:R-:W-:-:S04]  /*01e0*/  IMAD R5, R10, 0x20, R5 ;  /* 0x000000200a057824 */ /* 0x000fc800078e0205 */
[----:B------:R-:W-:-:S05]  /*01f0*/  IMAD R5, R4, 0x4, R5 ;  /* 0x0000000404057824 */ /* 0x000fca00078e0205 */
[----:B--2---:R0:W-:Y:S01]  /*0200*/  @!P0 STS [R5], R6 ;  /* 0x0000000605008388 */ /* 0x0041e20000000800 */
[----:B------:R-:W-:Y:S06]  /*0210*/  BAR.SYNC.DEFER_BLOCKING 0x0 ;  /* 0x0000000000007b1d */ /* 0x000fec0000010000 */
[----:B------:R-:W-:Y:S05]  /*0220*/  @P1 EXIT ;  /* 0x000000000000194d */ /* 0x000fea0003800000 */
[----:B------:R-:W-:Y:S02]  /*0230*/  ISETP.GT.U32.AND P0, PT, R10, 0x5, PT ;  /* 0x000000050a00780c */ /* 0x000fe40003f04070 */
[----:B------:R-:W-:-:S04]  /*0240*/  IADD3 R7, PT, PT, R9, -0x1, RZ ;  /* 0xffffffff09077810 */ /* 0x000fc80007ffe0ff */
[----:B------:R-:W-:-:S04]  /*0250*/  ISETP.GT.U32.OR P0, PT, R7, 0x4, P0 ;  /* 0x000000040700780c */ /* 0x000fc80000704470 */
[----:B------:R-:W-:-:S04]  /*0260*/  ISETP.EQ.OR P0, PT, R10, RZ, P0 ;  /* 0x000000ff0a00720c */ /* 0x000fc80000702670 */
[----:B------:R-:W-:-:S04]  /*0270*/  ISETP.EQ.OR P0, PT, R4, RZ, P0 ;  /* 0x000000ff0400720c */ /* 0x000fc80000702670 */
[----:B------:R-:W-:-:S13]  /*0280*/  ISETP.GT.U32.OR P0, PT, R4, 0x5, P0 ;  /* 0x000000050400780c */ /* 0x000fda0000704470 */
[----:B------:R-:W-:Y:S05]  /*0290*/  @P0 EXIT ;  /* 0x000000000000094d */ /* 0x000fea0003800000 */
[----:B0-----:R-:W-:Y:S01]  /*02a0*/  VIADD R6, R9, 0x1 ;  /* 0x0000000109067836 */ /* 0x001fe20000000000 */
[----:B------:R-:W-:Y:S01]  /*02b0*/  BSSY.RECONVERGENT B0, `(.L_x_0) ;  /* 0x0000027000007945 */ /* 0x000fe20003800200 */
[----:B------:R-:W-:-:S03]  /*02c0*/  IMAD.MOV.U32 R8, RZ, RZ, RZ ;  /* 0x000000ffff087224 */ /* 0x000fc600078e00ff */
[----:B------:R-:W-:-:S13]  /*02d0*/  ISETP.GT.U32.AND P0, PT, R7, R6, PT ;  /* 0x000000060700720c */ /* 0x000fda0003f04070 */
[----:B------:R-:W-:Y:S05]  /*02e0*/  @P0 BRA `(.L_x_1) ;  /* 0x00000000008c0947 */ /* 0x000fea0003800000 */
[C---:B------:R-:W-:Y:S01]  /*02f0*/  IADD3 R8, PT, PT, R10.reuse, -0x1, RZ ;  /* 0xffffffff0a087810 */ /* 0x040fe20007ffe0ff */
[C---:B------:R-:W-:Y:S02]  /*0300*/  VIADD R9, R10.reuse, 0x1 ;  /* 0x000000010a097836 */ /* 0x040fe40000000000 */
[----:B------:R-:W-:-:S03]  /*0310*/  IMAD R10, R10, 0x8, R4 ;  /* 0x000000080a0a7824 */ /* 0x000fc600078e0204 */
[----:B------:R-:W-:Y:S01]  /*0320*/  ISETP.GT.U32.AND P0, PT, R8, R9, PT ;  /* 0x000000090800720c */ /* 0x000fe20003f04070 */
[----:B------:R-:W-:Y:S01]  /*0330*/  IMAD.MOV.U32 R8, RZ, RZ, RZ ;  /* 0x000000ffff087224 */ /* 0x000fe200078e00ff */
[----:B------:R-:W-:Y:S02]  /*0340*/  LEA R10, R10, UR4, 0x2 ;  /* 0x000000040a0a7c11 */ /* 0x000fe4000f8e10ff */
[C---:B------:R-:W-:Y:S01]  /*0350*/  IADD3 R9, PT, PT, R4.reuse, -0x1, RZ ;  /* 0xffffffff04097810 */ /* 0x040fe20007ffe0ff */
[----:B------:R-:W-:Y:S01]  /*0360*/  VIADD R4, R4, 0x1 ;  /* 0x0000000104047836 */ /* 0x000fe20000000000 */
[----:B------:R-:W-:-:S07]  /*0370*/  IADD3 R10, PT, PT, R10, -0x24, RZ ;  /* 0xffffffdc0a0a7810 */ /* 0x000fce0007ffe0ff */
.L_x_6:
[----:B------:R-:W-:Y:S04]  /*0380*/  BSSY.RECONVERGENT B1, `(.L_x_2) ;  /* 0x0000016000017945 */ /* 0x000fe80003800200 */
[----:B0-----:R-:W-:Y:S05]  /*0390*/  @P0 BRA `(.L_x_3) ;  /* 0x0000000000500947 */ /* 0x001fea0003800000 */
[----:B------:R-:W-:Y:S01]  /*03a0*/  ISETP.GT.U32.AND P1, PT, R9, R4, PT ;  /* 0x000000040900720c */ /* 0x000fe20003f24070 */
[----:B------:R-:W-:Y:S01]  /*03b0*/  IMAD R19, R7, 0x100, R10 ;  /* 0x0000010007137824 */ /* 0x000fe200078e020a */
[----:B------:R-:W-:Y:S11]  /*03c0*/  BSSY.RECONVERGENT B2, `(.L_x_4) ;  /* 0x000000f000027945 */ /* 0x000ff60003800200 */
[----:B------:R0:W1:Y:S04]  /*03d0*/  @!P1 LDS R15, [R19+0x40] ;  /* 0x00004000130f9984 */ /* 0x0000680000000800 */
[----:B------:R0:W2:Y:S04]  /*03e0*/  @!P1 LDS R17, [R19+0x44] ;  /* 0x0000440013119984 */ /* 0x0000a80000000800 */
[----:B------:R0:W3:Y:S01]  /*03f0*/  @!P1 LDS R20, [R19+0x48] ;  /* 0x0000480013149984 */ /* 0x0000e20000000800 */
[----:B------:R-:W-:Y:S05]  /*0400*/  @P1 BRA `(.L_x_5) ;  /* 0x0000000000281947 */ /* 0x000fea0003800000 */
[----:B------:R-:W-:Y:S04]  /*0410*/  LDS R11, [R19] ;  /* 0x00000000130b7984 */ /* 0x000fe80000000800 */
[----:B------:R-:W4:Y:S04]  /*0420*/  LDS R12, [R19+0x4] ;  /* 0x00000400130c7984 */ /* 0x000f280000000800 */
[----:B------:R-:W5:Y:S04]  /*0430*/  LDS R14, [R19+0x8] ;  /* 0x00000800130e7984 */ /* 0x000f680000000800 */
[----:B------:R-:W-:Y:S04]  /*0440*/  LDS R16, [R19+0x20] ;  /* 0x0000200013107984 */ /* 0x000fe80000000800 */
[----:B------:R-:W0:Y:S04]  /*0450*/  LDS R13, [R19+0x24] ;  /* 0x00002400130d7984 */ /* 0x000e280000000800 */
[----:B------:R-:W1:Y:S01]  /*0460*/  LDS R18, [R19+0x28] ;  /* 0x0000280013127984 */ /* 0x000e620000000800 */
[----:B----4-:R-:W-:-:S05]  /*0470*/  IADD3 R11, PT, PT, R12, R11, R8 ;  /* 0x0000000b0c0b7210 */ /* 0x010fca0007ffe008 */
[----:B-----5:R-:W-:-:S05]  /*0480*/  IMAD.IADD R11, R11, 0x1, R14 ;  /* 0x000000010b0b7824 */ /* 0x020fca00078e020e */
[----:B0-----:R-:W-:-:S04]  /*0490*/  IADD3 R11, PT, PT, R13, R16, R11 ;  /* 0x000000100d0b7210 */ /* 0x001fc80007ffe00b */
[----:B-1----:R-:W-:-:S07]  /*04a0*/  IADD3 R8, PT, PT, R11, R18, RZ ;  /* 0x000000120b087210 */ /* 0x002fce0007ffe0ff */
.L_x_5:
[----:B------:R-:W-:Y:S05]  /*04b0*/  BSYNC.RECONVERGENT B2 ;  /* 0x0000000000027941 */ /* 0x000fea0003800200 */
.L_x_4:
[----:B-12---:R-:W-:-:S05]  /*04c0*/  @!P1 IADD3 R15, PT, PT, R17, R15, R8 ;  /* 0x0000000f110f9210 */ /* 0x006fca0007ffe008 */
[----:B---3--:R-:W-:-:S07]  /*04d0*/  @!P1 IMAD.IADD R8, R15, 0x1, R20 ;  /* 0x000000010f089824 */ /* 0x008fce00078e0214 */
.L_x_3:
[----:B------:R-:W-:Y:S05]  /*04e0*/  BSYNC.RECONVERGENT B1 ;  /* 0x0000000000017941 */ /* 0x000fea0003800200 */
.L_x_2:
[C---:B------:R-:W-:Y:S01]  /*04f0*/  ISETP.NE.AND P1, PT, R7.reuse, R6, PT ;  /* 0x000000060700720c */ /* 0x040fe20003f25270 */
[----:B------:R-:W-:-:S12]  /*0500*/  VIADD R7, R7, 0x1 ;  /* 0x0000000107077836 */ /* 0x000fd80000000000 */
[----:B------:R-:W-:Y:S05]  /*0510*/  @P1 BRA `(.L_x_6) ;  /* 0xfffffffc00981947 */ /* 0x000fea000383ffff */
.L_x_1:
[----:B------:R-:W-:Y:S05]  /*0520*/  BSYNC.RECONVERGENT B0 ;  /* 0x0000000000007941 */ /* 0x000fea0003800200 */
.L_x_0:
[----:B------:R-:W1:Y:S02]  /*0530*/  LDS R5, [R5] ;  /* 0x0000000005057984 */ /* 0x000e640000000800 */
[----:B-1----:R-:W-:-:S05]  /*0540*/  IADD3 R8, PT, PT, -R5, R8, RZ ;  /* 0x0000000805087210 */ /* 0x002fca0007ffe1ff */
[----:B------:R-:W-:-:S05]  /*0550*/  VIADD R4, R8, 0xfffffffa ;  /* 0xfffffffa08047836 */ /* 0x000fca0000000000 */
[----:B------:R-:W-:-:S13]  /*0560*/  ISETP.GT.U32.AND P0, PT, R4, -0x3, PT ;  /* 0xfffffffd0400780c */ /* 0x000fda0003f04070 */
[----:B------:R-:W1:Y:S02]  /*0570*/  @!P0 LDC.64 R6, c[0x0][0x388] ;  /* 0x0000e200ff068b82 */ /* 0x000e640000000a00 */
[----:B-1----:R-:W-:-:S05]  /*0580*/  @!P0 IMAD.WIDE R6, R0, 0x4, R6 ;  /* 0x0000000400068825 */ /* 0x002fca00078e0206 */
[----:B------:R1:W-:Y:S01]  /*0590*/  @!P0 STG.E desc[UR6][R6.64], RZ ;  /* 0x000000ff06008986 */ /* 0x0003e2000c101906 */
[----:B------:R-:W-:Y:S05]  /*05a0*/  @!P0 EXIT ;  /* 0x000000000000894d */ /* 0x000fea0003800000 */
[----:B------:R-:W-:-:S13]  /*05b0*/  ISETP.NE.AND P0, PT, R8, 0x5, PT ;  /* 0x000000050800780c */ /* 0x000fda0003f05270 */
[----:B------:R-:W2:Y:S01]  /*05c0*/  @!P0 LDC.64 R4, c[0x0][0x388] ;  /* 0x0000e200ff048b82 */ /* 0x000ea20000000a00 */
[----:B-1----:R-:W-:Y:S01]  /*05d0*/  @!P0 MOV R7, 0x1 ;  /* 0x0000000100078802 */ /* 0x002fe20000000f00 */
[----:B--2---:R-:W-:-:S05]  /*05e0*/  @!P0 IMAD.WIDE R4, R0, 0x4, R4 ;  /* 0x0000000400048825 */ /* 0x004fca00078e0204 */
[----:B------:R1:W-:Y:S01]  /*05f0*/  @!P0 STG.E desc[UR6][R4.64], R7 ;  /* 0x0000000704008986 */ /* 0x0003e2000c101906 */
[----:B------:R-:W-:Y:S05]  /*0600*/  @!P0 EXIT ;  /* 0x000000000000894d */ /* 0x000fea0003800000 */
[----:B------:R-:W2:Y:S01]  /*0610*/  LDG.E R3, desc[UR6][R2.64] ;  /* 0x0000000602037981 */ /* 0x000ea2000c1e1900 */
[----:B-1----:R-:W1:Y:S02]  /*0620*/  LDC.64 R4, c[0x0][0x388] ;  /* 0x0000e200ff047b82 */ /* 0x002e640000000a00 */
[----:B-1----:R-:W-:-:S05]  /*0630*/  IMAD.WIDE R4, R0, 0x4, R4 ;  /* 0x0000000400047825 */ /* 0x002fca00078e0204 */
[----:B--2---:R-:W-:Y:S01]  /*0640*/  STG.E desc[UR6][R4.64], R3 ;  /* 0x0000000304007986 */ /* 0x004fe2000c101906 */
[----:B------:R-:W-:Y:S05]  /*0650*/  EXIT ;  /* 0x000000000000794d */ /* 0x000fea0003800000 */
.L_x_7:
[----:B------:R-:W-:-:S00]  /*0660*/  BRA `(.L_x_7) ;  /* 0xfffffffc00fc7947 */ /* 0x000fc0000383ffff */
[----:B------:R-:W-:-:S00]  /*0670*/  NOP ;  /* 0x0000000000007918 */ /* 0x000fc00000000000 */
        /* <DEDUP_REMOVED lines=8> */
.L_x_8:


//--------------------- .nv.shared._Z14solveIterationPiS_i --------------------------
	.section	.nv.shared._Z14solveIterationPiS_i,"aw",@nobits
	.sectionflags	@""
	.align	4
.nv.shared._Z14solveIterationPiS_i:
	.zero		3072


//--------------------- .nv.shared.reserved.0     --------------------------
	.section	.nv.shared.reserved.0,"aw",@nobits
	.weak		__nv_reservedSMEM_offset_0_alias
	.size		__nv_reservedSMEM_offset_0_alias, 0, 64
	.other		__nv_reservedSMEM_offset_0_alias,@"STO_CUDA_RESERVED_SHARED STV_DEFAULT"
__nv_reservedSMEM_offset_0_alias:
	.zero		0
	.zero		64


//--------------------- .nv.constant0._Z14solveIterationPiS_i --------------------------
	.section	.nv.constant0._Z14solveIterationPiS_i,"a",@progbits
	.sectionflags	@""
	.align	4
.nv.constant0._Z14solveIterationPiS_i:
	.zero		916


//--------------------- SYMBOLS --------------------------

	.type		.nv.reservedSmem.offset0,@object
	.size		.nv.reservedSmem.offset0,0x4
	.type		.nv.reservedSmem.cap,@object
	.size		.nv.reservedSmem.cap,0x4
